//
// Generated by NVIDIA NVVM Compiler
//
// Compiler Build ID: CL-36424714
// Cuda compilation tools, release 13.0, V13.0.88
// Based on NVVM 20.0.0
//

.version 9.0
.target sm_100
.address_size 64

.extern .shared .align 16 .b8 slice[];

.entry _Z4fillPi(
	.param .u64 .ptr .align 1 _Z4fillPi_param_0
)
{
	.reg .b32 	%r<5>;
	.reg .b64 	%rd<5>;

	ld.param.u64 	%rd1, [_Z4fillPi_param_0];
	cvta.to.global.u64 	%rd2, %rd1;
	mov.u32 	%r1, %ctaid.x;
	mov.u32 	%r2, %ntid.x;
	mov.u32 	%r3, %tid.x;
	mad.lo.s32 	%r4, %r1, %r2, %r3;
	mul.wide.u32 	%rd3, %r4, 4;
	add.s64 	%rd4, %rd2, %rd3;
	st.global.u32 	[%rd4], %r4;
	ret;

}
.entry _Z4scanPiS_(
	.param .u64 .ptr .align 1 _Z4scanPiS__param_0,
	.param .u64 .ptr .align 1 _Z4scanPiS__param_1
)
{
	.reg .pred 	%p<8>;
	.reg .b32 	%r<52>;
	.reg .b64 	%rd<11>;

	ld.param.u64 	%rd4, [_Z4scanPiS__param_0];
	ld.param.u64 	%rd3, [_Z4scanPiS__param_1];
	cvta.to.global.u64 	%rd5, %rd4;
	mov.u32 	%r1, %tid.x;
	mov.u32 	%r2, %ctaid.x;
	mov.u32 	%r16, %ntid.x;
	shl.b32 	%r3, %r16, 1;
	mad.lo.s32 	%r17, %r3, %r2, %r1;
	mul.wide.u32 	%rd6, %r17, 4;
	add.s64 	%rd1, %rd5, %rd6;
	ld.global.u32 	%r18, [%rd1];
	shl.b32 	%r19, %r1, 2;
	mov.u32 	%r20, slice;
	add.s32 	%r4, %r20, %r19;
	st.shared.u32 	[%r4], %r18;
	add.s32 	%r21, %r17, %r16;
	mul.wide.u32 	%rd7, %r21, 4;
	add.s64 	%rd2, %rd5, %rd7;
	ld.global.u32 	%r22, [%rd2];
	shl.b32 	%r23, %r16, 2;
	add.s32 	%r5, %r4, %r23;
	st.shared.u32 	[%r5], %r22;
	bar.sync 	0;
	shl.b32 	%r6, %r1, 1;
	or.b32  	%r7, %r6, 1;
	mov.b32 	%r50, 1;
$L__BB1_1:
	mul.lo.s32 	%r10, %r50, %r7;
	add.s32 	%r24, %r10, %r50;
	add.s32 	%r25, %r24, -1;
	setp.ge.u32 	%p1, %r25, %r3;
	@%p1 bra 	$L__BB1_3;
	shl.b32 	%r26, %r10, 2;
	add.s32 	%r28, %r20, %r26;
	ld.shared.u32 	%r29, [%r28+-4];
	shl.b32 	%r30, %r50, 2;
	add.s32 	%r31, %r28, %r30;
	ld.shared.u32 	%r32, [%r31+-4];
	add.s32 	%r33, %r32, %r29;
	st.shared.u32 	[%r31+-4], %r33;
$L__BB1_3:
	bar.sync 	0;
	shl.b32 	%r50, %r50, 1;
	setp.lt.u32 	%p2, %r50, %r3;
	@%p2 bra 	$L__BB1_1;
	add.s32 	%r8, %r6, 2;
$L__BB1_5:
	shr.u32 	%r13, %r50, 1;
	mul.lo.s32 	%r14, %r8, %r13;
	add.s32 	%r34, %r14, %r13;
	add.s32 	%r35, %r34, -1;
	setp.ge.u32 	%p3, %r35, %r3;
	@%p3 bra 	$L__BB1_7;
	shl.b32 	%r36, %r14, 2;
	add.s32 	%r38, %r20, %r36;
	ld.shared.u32 	%r39, [%r38+-4];
	shl.b32 	%r40, %r13, 2;
	add.s32 	%r41, %r38, %r40;
	ld.shared.u32 	%r42, [%r41+-4];
	add.s32 	%r43, %r42, %r39;
	st.shared.u32 	[%r41+-4], %r43;
$L__BB1_7:
	bar.sync 	0;
	setp.gt.u32 	%p4, %r50, 3;
	mov.u32 	%r50, %r13;
	@%p4 bra 	$L__BB1_5;
	ld.shared.u32 	%r44, [%r4];
	st.global.u32 	[%rd1], %r44;
	ld.shared.u32 	%r45, [%r5];
	st.global.u32 	[%rd2], %r45;
	setp.eq.s64 	%p5, %rd3, 0;
	setp.ne.s32 	%p6, %r1, 0;
	or.pred  	%p7, %p6, %p5;
	@%p7 bra 	$L__BB1_10;
	shl.b32 	%r46, %r3, 2;
	add.s32 	%r48, %r20, %r46;
	ld.shared.u32 	%r49, [%r48+-4];
	cvta.to.global.u64 	%rd8, %rd3;
	mul.wide.u32 	%rd9, %r2, 4;
	add.s64 	%rd10, %rd8, %rd9;
	st.global.u32 	[%rd10+4], %r49;
$L__BB1_10:
	ret;

}
.entry _Z3fixPiS_(
	.param .u64 .ptr .align 1 _Z3fixPiS__param_0,
	.param .u64 .ptr .align 1 _Z3fixPiS__param_1
)
{
	.reg .b32 	%r<9>;
	.reg .b64 	%rd<9>;

	ld.param.u64 	%rd1, [_Z3fixPiS__param_0];
	ld.param.u64 	%rd2, [_Z3fixPiS__param_1];
	cvta.to.global.u64 	%rd3, %rd1;
	cvta.to.global.u64 	%rd4, %rd2;
	mov.u32 	%r1, %ctaid.x;
	shr.u32 	%r2, %r1, 1;
	mul.wide.u32 	%rd5, %r2, 4;
	add.s64 	%rd6, %rd4, %rd5;
	ld.global.u32 	%r3, [%rd6];
	mov.u32 	%r4, %ntid.x;
	mov.u32 	%r5, %tid.x;
	mad.lo.s32 	%r6, %r1, %r4, %r5;
	mul.wide.u32 	%rd7, %r6, 4;
	add.s64 	%rd8, %rd3, %rd7;
	ld.global.u32 	%r7, [%rd8];
	add.s32 	%r8, %r7, %r3;
	st.global.u32 	[%rd8], %r8;
	ret;

}


// ===== COMPILED SASS (sm_100) =====

	.target	sm_100

	.elftype	@"ET_EXEC"


//--------------------- .note.nv.tkinfo           --------------------------
	.section	.note.nv.tkinfo,"",@"SHT_NOTE"
	.sectionflags	@"SHF_NOTE_NV_TKINFO"
	.tkinfo
        /*0018*/ 	.word	0x00000002
        /*0030*/ 	.string	""
        /*0030*/ 	.string	"ptxas"
        /*0030*/ 	.string	"Cuda compilation tools, release 13.0, V13.0.88"
        /*0030*/ 	.string	"Build cuda_13.0.r13.0/compiler.36424714_0"
        /*0030*/ 	.string	"-arch sm_100 -m 64 "



//--------------------- .note.nv.cuinfo           --------------------------
	.section	.note.nv.cuinfo,"",@"SHT_NOTE"
	.sectionflags	@"SHF_NOTE_NV_CUINFO"
        /*0018*/ 	.short	0x0002
        /*001a*/ 	.short	0x0064
        /*001c*/ 	.short	0x0082
	.zero		2


//--------------------- .nv.info                  --------------------------
	.section	.nv.info,"",@"SHT_CUDA_INFO"
	.align	4


	//----- nvinfo : EIATTR_REGCOUNT
	.align		4
        /*0000*/ 	.byte	0x04, 0x2f
        /*0002*/ 	.short	(.L_1 - .L_0)
	.align		4
.L_0:
        /*0004*/ 	.word	index@(_Z4fillPi)
        /*0008*/ 	.word	0x00000008


	//----- nvinfo : EIATTR_FRAME_SIZE
	.align		4
.L_1:
        /*000c*/ 	.byte	0x04, 0x11
        /*000e*/ 	.short	(.L_3 - .L_2)
	.align		4
.L_2:
        /*0010*/ 	.word	index@(_Z4fillPi)
        /*0014*/ 	.word	0x00000000


	//----- nvinfo : EIATTR_REGCOUNT
	.align		4
.L_3:
        /*0018*/ 	.byte	0x04, 0x2f
        /*001a*/ 	.short	(.L_5 - .L_4)
	.align		4
.L_4:
        /*001c*/ 	.word	index@(_Z4scanPiS_)
        /*0020*/ 	.word	0x00000016


	//----- nvinfo : EIATTR_FRAME_SIZE
	.align		4
.L_5:
        /*0024*/ 	.byte	0x04, 0x11
        /*0026*/ 	.short	(.L_7 - .L_6)
	.align		4
.L_6:
        /*0028*/ 	.word	index@(_Z4scanPiS_)
        /*002c*/ 	.word	0x00000000


	//----- nvinfo : EIATTR_REGCOUNT
	.align		4
.L_7:
        /*0030*/ 	.byte	0x04, 0x2f
        /*0032*/ 	.short	(.L_9 - .L_8)
	.align		4
.L_8:
        /*0034*/ 	.word	index@(_Z3fixPiS_)
        /*0038*/ 	.word	0x0000000c


	//----- nvinfo : EIATTR_FRAME_SIZE
	.align		4
.L_9:
        /*003c*/ 	.byte	0x04, 0x11
        /*003e*/ 	.short	(.L_11 - .L_10)
	.align		4
.L_10:
        /*0040*/ 	.word	index@(_Z3fixPiS_)
        /*0044*/ 	.word	0x00000000


	//----- nvinfo : EIATTR_MIN_STACK_SIZE
	.align		4
.L_11:
        /*0048*/ 	.byte	0x04, 0x12
        /*004a*/ 	.short	(.L_13 - .L_12)
	.align		4
.L_12:
        /*004c*/ 	.word	index@(_Z3fixPiS_)
        /*0050*/ 	.word	0x00000000


	//----- nvinfo : EIATTR_MIN_STACK_SIZE
	.align		4
.L_13:
        /*0054*/ 	.byte	0x04, 0x12
        /*0056*/ 	.short	(.L_15 - .L_14)
	.align		4
.L_14:
        /*0058*/ 	.word	index@(_Z4scanPiS_)
        /*005c*/ 	.word	0x00000000


	//----- nvinfo : EIATTR_MIN_STACK_SIZE
	.align		4
.L_15:
        /*0060*/ 	.byte	0x04, 0x12
        /*0062*/ 	.short	(.L_17 - .L_16)
	.align		4
.L_16:
        /*0064*/ 	.word	index@(_Z4fillPi)
        /*0068*/ 	.word	0x00000000
.L_17:


//--------------------- .nv.compat                --------------------------
	.section	.nv.compat,"",@"SHT_CUDA_COMPAT_INFO"
	.align	4
        /*0000*/ 	.byte	0x02, 0x09, 0x00, 0x00, 0x02, 0x02, 0x01, 0x00, 0x02, 0x05, 0x05, 0x00, 0x03, 0x07, 0x01, 0x01
        /*0010*/ 	.byte	0x02, 0x03, 0x00, 0x00, 0x02, 0x06, 0x01, 0x00, 0x04, 0x0b, 0x08, 0x00, 0x09, 0x00, 0x00, 0x00
        /*0020*/ 	.byte	0x00, 0x00, 0x00, 0x00


//--------------------- .nv.info._Z3fixPiS_       --------------------------
	.section	.nv.info._Z3fixPiS_,"",@"SHT_CUDA_INFO"
	.sectionflags	@""
	.align	4


	//----- nvinfo : EIATTR_CUDA_API_VERSION
	.align		4
        /*0000*/ 	.byte	0x04, 0x37
        /*0002*/ 	.short	(.L_19 - .L_18)
.L_18:
        /*0004*/ 	.word	0x00000082


	//----- nvinfo : EIATTR_KPARAM_INFO
	.align		4
.L_19:
        /*0008*/ 	.byte	0x04, 0x17
        /*000a*/ 	.short	(.L_21 - .L_20)
.L_20:
        /*000c*/ 	.word	0x00000000
        /*0010*/ 	.short	0x0001
        /*0012*/ 	.short	0x0008
        /*0014*/ 	.byte	0x00, 0xf5, 0x21, 0x00


	//----- nvinfo : EIATTR_KPARAM_INFO
	.align		4
.L_21:
        /*0018*/ 	.byte	0x04, 0x17
        /*001a*/ 	.short	(.L_23 - .L_22)
.L_22:
        /*001c*/ 	.word	0x00000000
        /*0020*/ 	.short	0x0000
        /*0022*/ 	.short	0x0000
        /*0024*/ 	.byte	0x00, 0xf5, 0x21, 0x00


	//----- nvinfo : EIATTR_SPARSE_MMA_MASK
	.align		4
.L_23:
        /*0028*/ 	.byte	0x03, 0x50
        /*002a*/ 	.short	0x0000


	//----- nvinfo : EIATTR_MAXREG_COUNT
	.align		4
        /*002c*/ 	.byte	0x03, 0x1b
        /*002e*/ 	.short	0x00ff


	//----- nvinfo : EIATTR_MERCURY_ISA_VERSION
	.align		4
        /*0030*/ 	.byte	0x03, 0x5f
        /*0032*/ 	.short	0x0101


	//----- nvinfo : EIATTR_VRC_CTA_INIT_COUNT
	.align		4
        /*0034*/ 	.byte	0x02, 0x4a
	.zero		1
	.zero		1


	//----- nvinfo : EIATTR_EXIT_INSTR_OFFSETS
	.align		4
        /*0038*/ 	.byte	0x04, 0x1c
        /*003a*/ 	.short	(.L_25 - .L_24)


	//   ....[0]....
.L_24:
        /*003c*/ 	.word	0x000000f0


	//----- nvinfo : EIATTR_CBANK_PARAM_SIZE
	.align		4
.L_25:
        /*0040*/ 	.byte	0x03, 0x19
        /*0042*/ 	.short	0x0010


	//----- nvinfo : EIATTR_PARAM_CBANK
	.align		4
        /*0044*/ 	.byte	0x04, 0x0a
        /*0046*/ 	.short	(.L_27 - .L_26)
	.align		4
.L_26:
        /*0048*/ 	.word	index@(.nv.constant0._Z3fixPiS_)
        /*004c*/ 	.short	0x0380
        /*004e*/ 	.short	0x0010


	//----- nvinfo : EIATTR_SW_WAR
	.align		4
.L_27:
        /*0050*/ 	.byte	0x04, 0x36
        /*0052*/ 	.short	(.L_29 - .L_28)
.L_28:
        /*0054*/ 	.word	0x00000008
.L_29:


//--------------------- .nv.info._Z4scanPiS_      --------------------------
	.section	.nv.info._Z4scanPiS_,"",@"SHT_CUDA_INFO"
	.sectionflags	@""
	.align	4


	//----- nvinfo : EIATTR_CUDA_API_VERSION
	.align		4
        /*0000*/ 	.byte	0x04, 0x37
        /*0002*/ 	.short	(.L_31 - .L_30)
.L_30:
        /*0004*/ 	.word	0x00000082


	//----- nvinfo : EIATTR_KPARAM_INFO
	.align		4
.L_31:
        /*0008*/ 	.byte	0x04, 0x17
        /*000a*/ 	.short	(.L_33 - .L_32)
.L_32:
        /*000c*/ 	.word	0x00000000
        /*0010*/ 	.short	0x0001
        /*0012*/ 	.short	0x0008
        /*0014*/ 	.byte	0x00, 0xf5, 0x21, 0x00


	//----- nvinfo : EIATTR_KPARAM_INFO
	.align		4
.L_33:
        /*0018*/ 	.byte	0x04, 0x17
        /*001a*/ 	.short	(.L_35 - .L_34)
.L_34:
        /*001c*/ 	.word	0x00000000
        /*0020*/ 	.short	0x0000
        /*0022*/ 	.short	0x0000
        /*0024*/ 	.byte	0x00, 0xf5, 0x21, 0x00


	//----- nvinfo : EIATTR_SPARSE_MMA_MASK
	.align		4
.L_35:
        /*0028*/ 	.byte	0x03, 0x50
        /*002a*/ 	.short	0x0000


	//----- nvinfo : EIATTR_MAXREG_COUNT
	.align		4
        /*002c*/ 	.byte	0x03, 0x1b
        /*002e*/ 	.short	0x00ff


	//----- nvinfo : EIATTR_NUM_BARRIERS
	.align		4
        /*0030*/ 	.byte	0x02, 0x4c
        /*0032*/ 	.byte	0x01
	.zero		1


	//----- nvinfo : EIATTR_MERCURY_ISA_VERSION
	.align		4
        /*0034*/ 	.byte	0x03, 0x5f
        /*0036*/ 	.short	0x0101


	//----- nvinfo : EIATTR_VRC_CTA_INIT_COUNT
	.align		4
        /*0038*/ 	.byte	0x02, 0x4a
	.zero		1
	.zero		1


	//----- nvinfo : EIATTR_EXIT_INSTR_OFFSETS
	.align		4
        /*003c*/ 	.byte	0x04, 0x1c
        /*003e*/ 	.short	(.L_37 - .L_36)


	//   ....[0]....
.L_36:
        /*0040*/ 	.word	0x000003c0


	//   ....[1]....
        /*0044*/ 	.word	0x00000420


	//----- nvinfo : EIATTR_CBANK_PARAM_SIZE
	.align		4
.L_37:
        /*0048*/ 	.byte	0x03, 0x19
        /*004a*/ 	.short	0x0010


	//----- nvinfo : EIATTR_PARAM_CBANK
	.align		4
        /*004c*/ 	.byte	0x04, 0x0a
        /*004e*/ 	.short	(.L_39 - .L_38)
	.align		4
.L_38:
        /*0050*/ 	.word	index@(.nv.constant0._Z4scanPiS_)
        /*0054*/ 	.short	0x0380
        /*0056*/ 	.short	0x0010


	//----- nvinfo : EIATTR_SW_WAR
	.align		4
.L_39:
        /*0058*/ 	.byte	0x04, 0x36
        /*005a*/ 	.short	(.L_41 - .L_40)
.L_40:
        /*005c*/ 	.word	0x00000008
.L_41:


//--------------------- .nv.info._Z4fillPi        --------------------------
	.section	.nv.info._Z4fillPi,"",@"SHT_CUDA_INFO"
	.sectionflags	@""
	.align	4


	//----- nvinfo : EIATTR_CUDA_API_VERSION
	.align		4
        /*0000*/ 	.byte	0x04, 0x37
        /*0002*/ 	.short	(.L_43 - .L_42)
.L_42:
        /*0004*/ 	.word	0x00000082


	//----- nvinfo : EIATTR_KPARAM_INFO
	.align		4
.L_43:
        /*0008*/ 	.byte	0x04, 0x17
        /*000a*/ 	.short	(.L_45 - .L_44)
.L_44:
        /*000c*/ 	.word	0x00000000
        /*0010*/ 	.short	0x0000
        /*0012*/ 	.short	0x0000
        /*0014*/ 	.byte	0x00, 0xf5, 0x21, 0x00


	//----- nvinfo : EIATTR_SPARSE_MMA_MASK
	.align		4
.L_45:
        /*0018*/ 	.byte	0x03, 0x50
        /*001a*/ 	.short	0x0000


	//----- nvinfo : EIATTR_MAXREG_COUNT
	.align		4
        /*001c*/ 	.byte	0x03, 0x1b
        /*001e*/ 	.short	0x00ff


	//----- nvinfo : EIATTR_MERCURY_ISA_VERSION
	.align		4
        /*0020*/ 	.byte	0x03, 0x5f
        /*0022*/ 	.short	0x0101


	//----- nvinfo : EIATTR_VRC_CTA_INIT_COUNT
	.align		4
        /*0024*/ 	.byte	0x02, 0x4a
	.zero		1
	.zero		1


	//----- nvinfo : EIATTR_EXIT_INSTR_OFFSETS
	.align		4
        /*0028*/ 	.byte	0x04, 0x1c
        /*002a*/ 	.short	(.L_47 - .L_46)


	//   ....[0]....
.L_46:
        /*002c*/ 	.word	0x00000090


	//----- nvinfo : EIATTR_CBANK_PARAM_SIZE
	.align		4
.L_47:
        /*0030*/ 	.byte	0x03, 0x19
        /*0032*/ 	.short	0x0008


	//----- nvinfo : EIATTR_PARAM_CBANK
	.align		4
        /*0034*/ 	.byte	0x04, 0x0a
        /*0036*/ 	.short	(.L_49 - .L_48)
	.align		4
.L_48:
        /*0038*/ 	.word	index@(.nv.constant0._Z4fillPi)
        /*003c*/ 	.short	0x0380
        /*003e*/ 	.short	0x0008


	//----- nvinfo : EIATTR_SW_WAR
	.align		4
.L_49:
        /*0040*/ 	.byte	0x04, 0x36
        /*0042*/ 	.short	(.L_51 - .L_50)
.L_50:
        /*0044*/ 	.word	0x00000008
.L_51:


//--------------------- .nv.callgraph             --------------------------
	.section	.nv.callgraph,"",@"SHT_CUDA_CALLGRAPH"
	.align	4
	.sectionentsize	8
	.align		4
        /*0000*/ 	.word	0x00000000
	.align		4
        /*0004*/ 	.word	0xffffffff
	.align		4
        /*0008*/ 	.word	0x00000000
	.align		4
        /*000c*/ 	.word	0xfffffffe
	.align		4
        /*0010*/ 	.word	0x00000000
	.align		4
        /*0014*/ 	.word	0xfffffffd
	.align		4
        /*0018*/ 	.word	0x00000000
	.align		4
        /*001c*/ 	.word	0xfffffffc


//--------------------- .text._Z3fixPiS_          --------------------------
	.section	.text._Z3fixPiS_,"ax",@progbits
	.align	128
.text._Z3fixPiS_:
        .type           _Z3fixPiS_,@function
        .size           _Z3fixPiS_,(.L_x_5 - _Z3fixPiS_)
        .other          _Z3fixPiS_,@"STO_CUDA_ENTRY STV_DEFAULT"
_Z3fixPiS_:
[----:B------:R-:W-:Y:S01]  /*0000*/  LDC R1, c[0x0][0x37c] ;  /* 0x0000df00ff017b82 */ /* 0x000fe20000000800 */
[----:B------:R-:W0:Y:S07]  /*0010*/  S2R R9, SR_CTAID.X ;  /* 0x0000000000097919 */ /* 0x000e2e0000002500 */
[----:B------:R-:W1:Y:S01]  /*0020*/  LDC.64 R2, c[0x0][0x388] ;  /* 0x0000e200ff027b82 */ /* 0x000e620000000a00 */
[----:B------:R-:W2:Y:S01]  /*0030*/  LDCU UR6, c[0x0][0x360] ;  /* 0x00006c00ff0677ac */ /* 0x000ea20008000800 */
[----:B------:R-:W2:Y:S01]  /*0040*/  S2R R0, SR_TID.X ;  /* 0x0000000000007919 */ /* 0x000ea20000002100 */
[----:B------:R-:W3:Y:S05]  /*0050*/  LDCU.64 UR4, c[0x0][0x358] ;  /* 0x00006b00ff0477ac */ /* 0x000eea0008000a00 */
[----:B------:R-:W4:Y:S01]  /*0060*/  LDC.64 R4, c[0x0][0x380] ;  /* 0x0000e000ff047b82 */ /* 0x000f220000000a00 */
[----:B0-----:R-:W-:Y:S01]  /*0070*/  SHF.R.U32.HI R7, RZ, 0x1, R9 ;  /* 0x00000001ff077819 */ /* 0x001fe20000011609 */
[----:B--2---:R-:W-:-:S04]  /*0080*/  IMAD R9, R9, UR6, R0 ;  /* 0x0000000609097c24 */ /* 0x004fc8000f8e0200 */
[----:B-1----:R-:W-:-:S04]  /*0090*/  IMAD.WIDE.U32 R2, R7, 0x4, R2 ;  /* 0x0000000407027825 */ /* 0x002fc800078e0002 */
[----:B----4-:R-:W-:Y:S02]  /*00a0*/  IMAD.WIDE.U32 R4, R9, 0x4, R4 ;  /* 0x0000000409047825 */ /* 0x010fe400078e0004 */
[----:B---3--:R-:W2:Y:S04]  /*00b0*/  LDG.E R2, desc[UR4][R2.64] ;  /* 0x0000000402027981 */ /* 0x008ea8000c1e1900 */
[----:B------:R-:W2:Y:S02]  /*00c0*/  LDG.E R7, desc[UR4][R4.64] ;  /* 0x0000000404077981 */ /* 0x000ea4000c1e1900 */
[----:B--2---:R-:W-:-:S05]  /*00d0*/  IADD3 R7, PT, PT, R2, R7, RZ ;  /* 0x0000000702077210 */ /* 0x004fca0007ffe0ff */
[----:B------:R-:W-:Y:S01]  /*00e0*/  STG.E desc[UR4][R4.64], R7 ;  /* 0x0000000704007986 */ /* 0x000fe2000c101904 */
[----:B------:R-:W-:Y:S05]  /*00f0*/  EXIT ;  /* 0x000000000000794d */ /* 0x000fea0003800000 */
.L_x_0:
[----:B------:R-:W-:-:S00]  /*0100*/  BRA `(.L_x_0) ;  /* 0xfffffffc00fc7947 */ /* 0x000fc0000383ffff */
[----:B------:R-:W-:-:S00]  /*0110*/  NOP ;  /* 0x0000000000007918 */ /* 0x000fc00000000000 */
        /* <DEDUP_REMOVED lines=14> */
.L_x_5:


//--------------------- .text._Z4scanPiS_         --------------------------
	.section	.text._Z4scanPiS_,"ax",@progbits
	.align	128
.text._Z4scanPiS_:
        .type           _Z4scanPiS_,@function
        .size           _Z4scanPiS_,(.L_x_6 - _Z4scanPiS_)
        .other          _Z4scanPiS_,@"STO_CUDA_ENTRY STV_DEFAULT"
_Z4scanPiS_:
[----:B------:R-:W-:Y:S01]  /*0000*/  LDC R1, c[0x0][0x37c] ;  /* 0x0000df00ff017b82 */ /* 0x000fe20000000800 */
[----:B------:R-:W0:Y:S07]  /*0010*/  S2R R7, SR_TID.X ;  /* 0x0000000000077919 */ /* 0x000e2e0000002100 */
[----:B------:R-:W1:Y:S01]  /*0020*/  LDC R6, c[0x0][0x360] ;  /* 0x0000d800ff067b82 */ /* 0x000e620000000800 */
[----:B------:R-:W2:Y:S01]  /*0030*/  LDCU.64 UR4, c[0x0][0x358] ;  /* 0x00006b00ff0477ac */ /* 0x000ea20008000a00 */
[----:B------:R-:W0:Y:S06]  /*0040*/  S2R R0, SR_CTAID.X ;  /* 0x0000000000007919 */ /* 0x000e2c0000002500 */
[----:B------:R-:W3:Y:S01]  /*0050*/  LDC.64 R4, c[0x0][0x380] ;  /* 0x0000e000ff047b82 */ /* 0x000ee20000000a00 */
[----:B-1----:R-:W-:-:S04]  /*0060*/  IMAD.SHL.U32 R8, R6, 0x2, RZ ;  /* 0x0000000206087824 */ /* 0x002fc800078e00ff */
[----:B0-----:R-:W-:-:S04]  /*0070*/  IMAD R3, R8, R0, R7 ;  /* 0x0000000008037224 */ /* 0x001fc800078e0207 */
[C---:B------:R-:W-:Y:S02]  /*0080*/  IMAD.IADD R9, R3.reuse, 0x1, R6 ;  /* 0x0000000103097824 */ /* 0x040fe400078e0206 */
[----:B---3--:R-:W-:-:S04]  /*0090*/  IMAD.WIDE.U32 R2, R3, 0x4, R4 ;  /* 0x0000000403027825 */ /* 0x008fc800078e0004 */
[----:B------:R-:W-:Y:S01]  /*00a0*/  IMAD.WIDE.U32 R4, R9, 0x4, R4 ;  /* 0x0000000409047825 */ /* 0x000fe200078e0004 */
[----:B--2---:R-:W2:Y:S04]  /*00b0*/  LDG.E R12, desc[UR4][R2.64] ;  /* 0x00000004020c7981 */ /* 0x004ea8000c1e1900 */
[----:B------:R-:W3:Y:S01]  /*00c0*/  LDG.E R15, desc[UR4][R4.64] ;  /* 0x00000004040f7981 */ /* 0x000ee2000c1e1900 */
[----:B------:R-:W-:Y:S01]  /*00d0*/  MOV R9, 0x400 ;  /* 0x0000040000097802 */ /* 0x000fe20000000f00 */
[----:B------:R-:W-:Y:S02]  /*00e0*/  IMAD.SHL.U32 R14, R7, 0x2, RZ ;  /* 0x00000002070e7824 */ /* 0x000fe400078e00ff */
[----:B------:R-:W-:Y:S01]  /*00f0*/  HFMA2 R13, -RZ, RZ, 0, 5.9604644775390625e-08 ;  /* 0x00000001ff0d7431 */ /* 0x000fe200000001ff */
[----:B------:R-:W0:Y:S01]  /*0100*/  S2R R10, SR_CgaCtaId ;  /* 0x00000000000a7919 */ /* 0x000e220000008800 */
[----:B------:R-:W-:Y:S01]  /*0110*/  VIADD R16, R14, 0x1 ;  /* 0x000000010e107836 */ /* 0x000fe20000000000 */
[----:B0-----:R-:W-:-:S04]  /*0120*/  LEA R9, R10, R9, 0x18 ;  /* 0x000000090a097211 */ /* 0x001fc800078ec0ff */
[----:B------:R-:W-:-:S05]  /*0130*/  LEA R11, R7, R9, 0x2 ;  /* 0x00000009070b7211 */ /* 0x000fca00078e10ff */
[----:B------:R-:W-:Y:S01]  /*0140*/  IMAD R10, R6, 0x4, R11 ;  /* 0x00000004060a7824 */ /* 0x000fe200078e020b */
[----:B--2---:R0:W-:Y:S04]  /*0150*/  STS [R11], R12 ;  /* 0x0000000c0b007388 */ /* 0x0041e80000000800 */
[----:B---3--:R0:W-:Y:S01]  /*0160*/  STS [R10], R15 ;  /* 0x0000000f0a007388 */ /* 0x0081e20000000800 */
[----:B------:R-:W-:Y:S06]  /*0170*/  BAR.SYNC.DEFER_BLOCKING 0x0 ;  /* 0x0000000000007b1d */ /* 0x000fec0000010000 */
.L_x_1:
[----:B0-----:R-:W-:-:S05]  /*0180*/  IMAD R12, R16, R13, RZ ;  /* 0x0000000d100c7224 */ /* 0x001fca00078e02ff */
[----:B------:R-:W-:-:S04]  /*0190*/  IADD3 R15, PT, PT, R12, -0x1, R13 ;  /* 0xffffffff0c0f7810 */ /* 0x000fc80007ffe00d */
[----:B------:R-:W-:-:S13]  /*01a0*/  ISETP.GE.U32.AND P0, PT, R15, R8, PT ;  /* 0x000000080f00720c */ /* 0x000fda0003f06070 */
[----:B------:R-:W-:-:S05]  /*01b0*/  @!P0 IMAD R12, R12, 0x4, R9 ;  /* 0x000000040c0c8824 */ /* 0x000fca00078e0209 */
[C---:B------:R-:W-:Y:S02]  /*01c0*/  @!P0 LEA R15, R13.reuse, R12, 0x2 ;  /* 0x0000000c0d0f8211 */ /* 0x040fe400078e10ff */
[----:B------:R-:W-:Y:S01]  /*01d0*/  @!P0 LDS R12, [R12+-0x4] ;  /* 0xfffffc000c0c8984 */ /* 0x000fe20000000800 */
[----:B------:R-:W-:-:S03]  /*01e0*/  SHF.L.U32 R13, R13, 0x1, RZ ;  /* 0x000000010d0d7819 */ /* 0x000fc600000006ff */
[----:B------:R-:W0:Y:S02]  /*01f0*/  @!P0 LDS R17, [R15+-0x4] ;  /* 0xfffffc000f118984 */ /* 0x000e240000000800 */
[----:B0-----:R-:W-:-:S05]  /*0200*/  @!P0 IMAD.IADD R18, R12, 0x1, R17 ;  /* 0x000000010c128824 */ /* 0x001fca00078e0211 */
[----:B------:R1:W-:Y:S01]  /*0210*/  @!P0 STS [R15+-0x4], R18 ;  /* 0xfffffc120f008388 */ /* 0x0003e20000000800 */
[----:B------:R-:W-:Y:S01]  /*0220*/  BAR.SYNC.DEFER_BLOCKING 0x0 ;  /* 0x0000000000007b1d */ /* 0x000fe20000010000 */
[----:B------:R-:W-:-:S13]  /*0230*/  ISETP.GE.U32.AND P0, PT, R13, R8, PT ;  /* 0x000000080d00720c */ /* 0x000fda0003f06070 */
[----:B-1----:R-:W-:Y:S05]  /*0240*/  @!P0 BRA `(.L_x_1) ;  /* 0xfffffffc00cc8947 */ /* 0x002fea000383ffff */
[----:B------:R-:W-:-:S07]  /*0250*/  VIADD R14, R14, 0x2 ;  /* 0x000000020e0e7836 */ /* 0x000fce0000000000 */
.L_x_2:
[----:B------:R-:W-:-:S05]  /*0260*/  SHF.R.U32.HI R19, RZ, 0x1, R13 ;  /* 0x00000001ff137819 */ /* 0x000fca000001160d */
[----:B------:R-:W-:-:S05]  /*0270*/  IMAD R12, R14, R19, RZ ;  /* 0x000000130e0c7224 */ /* 0x000fca00078e02ff */
[----:B------:R-:W-:-:S04]  /*0280*/  IADD3 R15, PT, PT, R12, -0x1, R19 ;  /* 0xffffffff0c0f7810 */ /* 0x000fc80007ffe013 */
[----:B------:R-:W-:-:S13]  /*0290*/  ISETP.GE.U32.AND P0, PT, R15, R8, PT ;  /* 0x000000080f00720c */ /* 0x000fda0003f06070 */
[----:B------:R-:W-:-:S05]  /*02a0*/  @!P0 LEA R12, R12, R9, 0x2 ;  /* 0x000000090c0c8211 */ /* 0x000fca00078e10ff */
[----:B------:R-:W-:Y:S02]  /*02b0*/  @!P0 IMAD R15, R19, 0x4, R12 ;  /* 0x00000004130f8824 */ /* 0x000fe400078e020c */
[----:B------:R-:W-:Y:S04]  /*02c0*/  @!P0 LDS R12, [R12+-0x4] ;  /* 0xfffffc000c0c8984 */ /* 0x000fe80000000800 */
[----:B------:R-:W0:Y:S02]  /*02d0*/  @!P0 LDS R17, [R15+-0x4] ;  /* 0xfffffc000f118984 */ /* 0x000e240000000800 */
[----:B0-----:R-:W-:-:S05]  /*02e0*/  @!P0 IADD3 R16, PT, PT, R12, R17, RZ ;  /* 0x000000110c108210 */ /* 0x001fca0007ffe0ff */
[----:B------:R0:W-:Y:S01]  /*02f0*/  @!P0 STS [R15+-0x4], R16 ;  /* 0xfffffc100f008388 */ /* 0x0001e20000000800 */
[----:B------:R-:W-:Y:S01]  /*0300*/  BAR.SYNC.DEFER_BLOCKING 0x0 ;  /* 0x0000000000007b1d */ /* 0x000fe20000010000 */
[----:B------:R-:W-:Y:S01]  /*0310*/  ISETP.GT.U32.AND P0, PT, R13, 0x3, PT ;  /* 0x000000030d00780c */ /* 0x000fe20003f04070 */
[----:B------:R-:W-:-:S12]  /*0320*/  IMAD.MOV.U32 R13, RZ, RZ, R19 ;  /* 0x000000ffff0d7224 */ /* 0x000fd800078e0013 */
[----:B0-----:R-:W-:Y:S05]  /*0330*/  @P0 BRA `(.L_x_2) ;  /* 0xfffffffc00c80947 */ /* 0x001fea000383ffff */
[----:B------:R-:W0:Y:S01]  /*0340*/  LDS R11, [R11] ;  /* 0x000000000b0b7984 */ /* 0x000e220000000800 */
[----:B------:R-:W1:Y:S03]  /*0350*/  LDCU.64 UR6, c[0x0][0x388] ;  /* 0x00007100ff0677ac */ /* 0x000e660008000a00 */
[----:B------:R-:W2:Y:S01]  /*0360*/  LDS R13, [R10] ;  /* 0x000000000a0d7984 */ /* 0x000ea20000000800 */
[----:B-1----:R-:W-:-:S04]  /*0370*/  ISETP.NE.U32.AND P0, PT, RZ, UR6, PT ;  /* 0x00000006ff007c0c */ /* 0x002fc8000bf05070 */
[----:B------:R-:W-:-:S04]  /*0380*/  ISETP.NE.AND.EX P0, PT, RZ, UR7, PT, P0 ;  /* 0x00000007ff007c0c */ /* 0x000fc8000bf05300 */
[----:B------:R-:W-:Y:S01]  /*0390*/  ISETP.NE.OR P0, PT, R7, RZ, !P0 ;  /* 0x000000ff0700720c */ /* 0x000fe20004705670 */
[----:B0-----:R0:W-:Y:S04]  /*03a0*/  STG.E desc[UR4][R2.64], R11 ;  /* 0x0000000b02007986 */ /* 0x0011e8000c101904 */
[----:B--2---:R0:W-:Y:S08]  /*03b0*/  STG.E desc[UR4][R4.64], R13 ;  /* 0x0000000d04007986 */ /* 0x0041f0000c101904 */
[----:B------:R-:W-:Y:S05]  /*03c0*/  @P0 EXIT ;  /* 0x000000000000094d */ /* 0x000fea0003800000 */
[----:B------:R-:W-:Y:S01]  /*03d0*/  LEA R6, R6, R9, 0x3 ;  /* 0x0000000906067211 */ /* 0x000fe200078e18ff */
[----:B0-----:R-:W0:Y:S04]  /*03e0*/  LDC.64 R2, c[0x0][0x388] ;  /* 0x0000e200ff027b82 */ /* 0x001e280000000a00 */
[----:B------:R-:W1:Y:S01]  /*03f0*/  LDS R5, [R6+-0x4] ;  /* 0xfffffc0006057984 */ /* 0x000e620000000800 */
[----:B0-----:R-:W-:-:S05]  /*0400*/  IMAD.WIDE.U32 R2, R0, 0x4, R2 ;  /* 0x0000000400027825 */ /* 0x001fca00078e0002 */
[----:B-1----:R-:W-:Y:S01]  /*0410*/  STG.E desc[UR4][R2.64+0x4], R5 ;  /* 0x0000040502007986 */ /* 0x002fe2000c101904 */
[----:B------:R-:W-:Y:S05]  /*0420*/  EXIT ;  /* 0x000000000000794d */ /* 0x000fea0003800000 */
.L_x_3:
        /* <DEDUP_REMOVED lines=13> */
.L_x_6:


//--------------------- .text._Z4fillPi           --------------------------
	.section	.text._Z4fillPi,"ax",@progbits
	.align	128
.text._Z4fillPi:
        .type           _Z4fillPi,@function
        .size           _Z4fillPi,(.L_x_7 - _Z4fillPi)
        .other          _Z4fillPi,@"STO_CUDA_ENTRY STV_DEFAULT"
_Z4fillPi:
[----:B------:R-:W-:Y:S01]  /*0000*/  LDC R1, c[0x0][0x37c] ;  /* 0x0000df00ff017b82 */ /* 0x000fe20000000800 */
[----:B------:R-:W0:Y:S07]  /*0010*/  S2R R0, SR_TID.X ;  /* 0x0000000000007919 */ /* 0x000e2e0000002100 */
[----:B------:R-:W0:Y:S01]  /*0020*/  S2UR UR6, SR_CTAID.X ;  /* 0x00000000000679c3 */ /* 0x000e220000002500 */
[----:B------:R-:W1:Y:S07]  /*0030*/  LDCU.64 UR4, c[0x0][0x358] ;  /* 0x00006b00ff0477ac */ /* 0x000e6e0008000a00 */
[----:B------:R-:W0:Y:S08]  /*0040*/  LDC R5, c[0x0][0x360] ;  /* 0x0000d800ff057b82 */ /* 0x000e300000000800 */
[----:B------:R-:W2:Y:S01]  /*0050*/  LDC.64 R2, c[0x0][0x380] ;  /* 0x0000e000ff027b82 */ /* 0x000ea20000000a00 */
[----:B0-----:R-:W-:-:S04]  /*0060*/  IMAD R5, R5, UR6, R0 ;  /* 0x0000000605057c24 */ /* 0x001fc8000f8e0200 */
[----:B--2---:R-:W-:-:S05]  /*0070*/  IMAD.WIDE.U32 R2, R5, 0x4, R2 ;  /* 0x0000000405027825 */ /* 0x004fca00078e0002 */
[----:B-1----:R-:W-:Y:S01]  /*0080*/  STG.E desc[UR4][R2.64], R5 ;  /* 0x0000000502007986 */ /* 0x002fe2000c101904 */
[----:B------:R-:W-:Y:S05]  /*0090*/  EXIT ;  /* 0x000000000000794d */ /* 0x000fea0003800000 */
.L_x_4:
        /* <DEDUP_REMOVED lines=14> */
.L_x_7:


//--------------------- .nv.shared._Z3fixPiS_     --------------------------
	.section	.nv.shared._Z3fixPiS_,"aw",@nobits
	.sectionflags	@""
	.align	16
	.zero		1024


//--------------------- .nv.shared.reserved.0     --------------------------
	.section	.nv.shared.reserved.0,"aw",@nobits
	.weak		__nv_reservedSMEM_offset_0_alias
	.size		__nv_reservedSMEM_offset_0_alias, 0, 64
	.other		__nv_reservedSMEM_offset_0_alias,@"STO_CUDA_RESERVED_SHARED STV_DEFAULT"
__nv_reservedSMEM_offset_0_alias:
	.zero		0
	.zero		64


//--------------------- .nv.shared._Z4scanPiS_    --------------------------
	.section	.nv.shared._Z4scanPiS_,"aw",@nobits
	.sectionflags	@""
	.align	16
	.zero		1024


//--------------------- .nv.shared._Z4fillPi      --------------------------
	.section	.nv.shared._Z4fillPi,"aw",@nobits
	.sectionflags	@""
	.align	16
	.zero		1024


//--------------------- .nv.constant0._Z3fixPiS_  --------------------------
	.section	.nv.constant0._Z3fixPiS_,"a",@progbits
	.sectionflags	@""
	.align	4
.nv.constant0._Z3fixPiS_:
	.zero		912


//--------------------- .nv.constant0._Z4scanPiS_ --------------------------
	.section	.nv.constant0._Z4scanPiS_,"a",@progbits
	.sectionflags	@""
	.align	4
.nv.constant0._Z4scanPiS_:
	.zero		912


//--------------------- .nv.constant0._Z4fillPi   --------------------------
	.section	.nv.constant0._Z4fillPi,"a",@progbits
	.sectionflags	@""
	.align	4
.nv.constant0._Z4fillPi:
	.zero		904


//--------------------- SYMBOLS --------------------------

	.type		.nv.reservedSmem.offset0,@object
	.size		.nv.reservedSmem.offset0,0x4
	.type		.nv.reservedSmem.cap,@object
	.size		.nv.reservedSmem.cap,0x4
